//
// Generated by NVIDIA NVVM Compiler
//
// Compiler Build ID: CL-36424714
// Cuda compilation tools, release 13.0, V13.0.88
// Based on NVVM 20.0.0
//

.version 9.0
.target sm_100
.address_size 64

	// .globl	_Z6conv1DPiS_S_i

.visible .entry _Z6conv1DPiS_S_i(
	.param .u64 .ptr .align 1 _Z6conv1DPiS_S_i_param_0,
	.param .u64 .ptr .align 1 _Z6conv1DPiS_S_i_param_1,
	.param .u64 .ptr .align 1 _Z6conv1DPiS_S_i_param_2,
	.param .u32 _Z6conv1DPiS_S_i_param_3
)
{
	.reg .pred 	%p<10>;
	.reg .b32 	%r<24>;
	.reg .b64 	%rd<15>;

	ld.param.u64 	%rd4, [_Z6conv1DPiS_S_i_param_0];
	ld.param.u64 	%rd5, [_Z6conv1DPiS_S_i_param_1];
	ld.param.u64 	%rd3, [_Z6conv1DPiS_S_i_param_2];
	ld.param.u32 	%r9, [_Z6conv1DPiS_S_i_param_3];
	cvta.to.global.u64 	%rd1, %rd5;
	cvta.to.global.u64 	%rd2, %rd4;
	mov.u32 	%r11, %ctaid.x;
	mov.u32 	%r12, %ntid.x;
	mov.u32 	%r13, %tid.x;
	mad.lo.s32 	%r1, %r11, %r12, %r13;
	setp.lt.s32 	%p1, %r1, 1;
	setp.gt.s32 	%p2, %r1, %r9;
	mov.b32 	%r22, 0;
	or.pred  	%p3, %p1, %p2;
	@%p3 bra 	$L__BB0_2;
	add.s32 	%r14, %r1, -1;
	mul.wide.u32 	%rd6, %r14, 4;
	add.s64 	%rd7, %rd2, %rd6;
	ld.global.u32 	%r15, [%rd7];
	ld.global.u32 	%r16, [%rd1];
	mul.lo.s32 	%r22, %r16, %r15;
$L__BB0_2:
	setp.lt.s32 	%p4, %r1, 0;
	setp.ge.s32 	%p5, %r1, %r9;
	or.pred  	%p6, %p4, %p5;
	@%p6 bra 	$L__BB0_4;
	mul.wide.u32 	%rd8, %r1, 4;
	add.s64 	%rd9, %rd2, %rd8;
	ld.global.u32 	%r17, [%rd9];
	ld.global.u32 	%r18, [%rd1+4];
	mad.lo.s32 	%r22, %r18, %r17, %r22;
$L__BB0_4:
	add.s32 	%r6, %r1, 1;
	setp.lt.s32 	%p7, %r1, -1;
	setp.ge.s32 	%p8, %r6, %r9;
	or.pred  	%p9, %p7, %p8;
	@%p9 bra 	$L__BB0_6;
	mul.wide.u32 	%rd10, %r6, 4;
	add.s64 	%rd11, %rd2, %rd10;
	ld.global.u32 	%r19, [%rd11];
	ld.global.u32 	%r20, [%rd1+8];
	mad.lo.s32 	%r22, %r20, %r19, %r22;
$L__BB0_6:
	cvta.to.global.u64 	%rd12, %rd3;
	mul.wide.s32 	%rd13, %r1, 4;
	add.s64 	%rd14, %rd12, %rd13;
	st.global.u32 	[%rd14], %r22;
	ret;

}


// ===== COMPILED SASS (sm_100) =====

	.target	sm_100

	.elftype	@"ET_EXEC"


//--------------------- .note.nv.tkinfo           --------------------------
	.section	.note.nv.tkinfo,"",@"SHT_NOTE"
	.sectionflags	@"SHF_NOTE_NV_TKINFO"
	.tkinfo
        /*0018*/ 	.word	0x00000002
        /*0030*/ 	.string	""
        /*0030*/ 	.string	"ptxas"
        /*0030*/ 	.string	"Cuda compilation tools, release 13.0, V13.0.88"
        /*0030*/ 	.string	"Build cuda_13.0.r13.0/compiler.36424714_0"
        /*0030*/ 	.string	"-arch sm_100 -m 64 "



//--------------------- .note.nv.cuinfo           --------------------------
	.section	.note.nv.cuinfo,"",@"SHT_NOTE"
	.sectionflags	@"SHF_NOTE_NV_CUINFO"
        /*0018*/ 	.short	0x0002
        /*001a*/ 	.short	0x0064
        /*001c*/ 	.short	0x0082
	.zero		2


//--------------------- .nv.info                  --------------------------
	.section	.nv.info,"",@"SHT_CUDA_INFO"
	.align	4


	//----- nvinfo : EIATTR_REGCOUNT
	.align		4
        /*0000*/ 	.byte	0x04, 0x2f
        /*0002*/ 	.short	(.L_1 - .L_0)
	.align		4
.L_0:
        /*0004*/ 	.word	index@(_Z6conv1DPiS_S_i)
        /*0008*/ 	.word	0x00000014


	//----- nvinfo : EIATTR_FRAME_SIZE
	.align		4
.L_1:
        /*000c*/ 	.byte	0x04, 0x11
        /*000e*/ 	.short	(.L_3 - .L_2)
	.align		4
.L_2:
        /*0010*/ 	.word	index@(_Z6conv1DPiS_S_i)
        /*0014*/ 	.word	0x00000000


	//----- nvinfo : EIATTR_MIN_STACK_SIZE
	.align		4
.L_3:
        /*0018*/ 	.byte	0x04, 0x12
        /*001a*/ 	.short	(.L_5 - .L_4)
	.align		4
.L_4:
        /*001c*/ 	.word	index@(_Z6conv1DPiS_S_i)
        /*0020*/ 	.word	0x00000000
.L_5:


//--------------------- .nv.compat                --------------------------
	.section	.nv.compat,"",@"SHT_CUDA_COMPAT_INFO"
	.align	4
        /*0000*/ 	.byte	0x02, 0x09, 0x00, 0x00, 0x02, 0x02, 0x01, 0x00, 0x02, 0x05, 0x05, 0x00, 0x03, 0x07, 0x01, 0x01
        /*0010*/ 	.byte	0x02, 0x03, 0x00, 0x00, 0x02, 0x06, 0x01, 0x00, 0x04, 0x0b, 0x08, 0x00, 0x09, 0x00, 0x00, 0x00
        /*0020*/ 	.byte	0x00, 0x00, 0x00, 0x00


//--------------------- .nv.info._Z6conv1DPiS_S_i --------------------------
	.section	.nv.info._Z6conv1DPiS_S_i,"",@"SHT_CUDA_INFO"
	.sectionflags	@""
	.align	4


	//----- nvinfo : EIATTR_CUDA_API_VERSION
	.align		4
        /*0000*/ 	.byte	0x04, 0x37
        /*0002*/ 	.short	(.L_7 - .L_6)
.L_6:
        /*0004*/ 	.word	0x00000082


	//----- nvinfo : EIATTR_KPARAM_INFO
	.align		4
.L_7:
        /*0008*/ 	.byte	0x04, 0x17
        /*000a*/ 	.short	(.L_9 - .L_8)
.L_8:
        /*000c*/ 	.word	0x00000000
        /*0010*/ 	.short	0x0003
        /*0012*/ 	.short	0x0018
        /*0014*/ 	.byte	0x00, 0xf0, 0x11, 0x00


	//----- nvinfo : EIATTR_KPARAM_INFO
	.align		4
.L_9:
        /*0018*/ 	.byte	0x04, 0x17
        /*001a*/ 	.short	(.L_11 - .L_10)
.L_10:
        /*001c*/ 	.word	0x00000000
        /*0020*/ 	.short	0x0002
        /*0022*/ 	.short	0x0010
        /*0024*/ 	.byte	0x00, 0xf5, 0x21, 0x00


	//----- nvinfo : EIATTR_KPARAM_INFO
	.align		4
.L_11:
        /*0028*/ 	.byte	0x04, 0x17
        /*002a*/ 	.short	(.L_13 - .L_12)
.L_12:
        /*002c*/ 	.word	0x00000000
        /*0030*/ 	.short	0x0001
        /*0032*/ 	.short	0x0008
        /*0034*/ 	.byte	0x00, 0xf5, 0x21, 0x00


	//----- nvinfo : EIATTR_KPARAM_INFO
	.align		4
.L_13:
        /*0038*/ 	.byte	0x04, 0x17
        /*003a*/ 	.short	(.L_15 - .L_14)
.L_14:
        /*003c*/ 	.word	0x00000000
        /*0040*/ 	.short	0x0000
        /*0042*/ 	.short	0x0000
        /*0044*/ 	.byte	0x00, 0xf5, 0x21, 0x00


	//----- nvinfo : EIATTR_SPARSE_MMA_MASK
	.align		4
.L_15:
        /*0048*/ 	.byte	0x03, 0x50
        /*004a*/ 	.short	0x0000


	//----- nvinfo : EIATTR_MAXREG_COUNT
	.align		4
        /*004c*/ 	.byte	0x03, 0x1b
        /*004e*/ 	.short	0x00ff


	//----- nvinfo : EIATTR_MERCURY_ISA_VERSION
	.align		4
        /*0050*/ 	.byte	0x03, 0x5f
        /*0052*/ 	.short	0x0101


	//----- nvinfo : EIATTR_VRC_CTA_INIT_COUNT
	.align		4
        /*0054*/ 	.byte	0x02, 0x4a
	.zero		1
	.zero		1


	//----- nvinfo : EIATTR_EXIT_INSTR_OFFSETS
	.align		4
        /*0058*/ 	.byte	0x04, 0x1c
        /*005a*/ 	.short	(.L_17 - .L_16)


	//   ....[0]....
.L_16:
        /*005c*/ 	.word	0x00000250


	//----- nvinfo : EIATTR_CBANK_PARAM_SIZE
	.align		4
.L_17:
        /*0060*/ 	.byte	0x03, 0x19
        /*0062*/ 	.short	0x001c


	//----- nvinfo : EIATTR_PARAM_CBANK
	.align		4
        /*0064*/ 	.byte	0x04, 0x0a
        /*0066*/ 	.short	(.L_19 - .L_18)
	.align		4
.L_18:
        /*0068*/ 	.word	index@(.nv.constant0._Z6conv1DPiS_S_i)
        /*006c*/ 	.short	0x0380
        /*006e*/ 	.short	0x001c


	//----- nvinfo : EIATTR_SW_WAR
	.align		4
.L_19:
        /*0070*/ 	.byte	0x04, 0x36
        /*0072*/ 	.short	(.L_21 - .L_20)
.L_20:
        /*0074*/ 	.word	0x00000008
.L_21:


//--------------------- .nv.callgraph             --------------------------
	.section	.nv.callgraph,"",@"SHT_CUDA_CALLGRAPH"
	.align	4
	.sectionentsize	8
	.align		4
        /*0000*/ 	.word	0x00000000
	.align		4
        /*0004*/ 	.word	0xffffffff
	.align		4
        /*0008*/ 	.word	0x00000000
	.align		4
        /*000c*/ 	.word	0xfffffffe
	.align		4
        /*0010*/ 	.word	0x00000000
	.align		4
        /*0014*/ 	.word	0xfffffffd
	.align		4
        /*0018*/ 	.word	0x00000000
	.align		4
        /*001c*/ 	.word	0xfffffffc


//--------------------- .text._Z6conv1DPiS_S_i    --------------------------
	.section	.text._Z6conv1DPiS_S_i,"ax",@progbits
	.align	128
        .global         _Z6conv1DPiS_S_i
        .type           _Z6conv1DPiS_S_i,@function
        .size           _Z6conv1DPiS_S_i,(.L_x_1 - _Z6conv1DPiS_S_i)
        .other          _Z6conv1DPiS_S_i,@"STO_CUDA_ENTRY STV_DEFAULT"
_Z6conv1DPiS_S_i:
.text._Z6conv1DPiS_S_i:
[----:B------:R-:W-:Y:S01]  /*0000*/  LDC R1, c[0x0][0x37c] ;  /* 0x0000df00ff017b82 */ /* 0x000fe20000000800 */
[----:B------:R-:W0:Y:S07]  /*0010*/  S2R R3, SR_TID.X ;  /* 0x0000000000037919 */ /* 0x000e2e0000002100 */
[----:B------:R-:W0:Y:S01]  /*0020*/  S2UR UR4, SR_CTAID.X ;  /* 0x00000000000479c3 */ /* 0x000e220000002500 */
[----:B------:R-:W1:Y:S07]  /*0030*/  LDCU UR5, c[0x0][0x398] ;  /* 0x00007300ff0577ac */ /* 0x000e6e0008000800 */
[----:B------:R-:W0:Y:S02]  /*0040*/  LDC R0, c[0x0][0x360] ;  /* 0x0000d800ff007b82 */ /* 0x000e240000000800 */
[----:B0-----:R-:W-:-:S05]  /*0050*/  IMAD R0, R0, UR4, R3 ;  /* 0x0000000400007c24 */ /* 0x001fca000f8e0203 */
[C---:B-1----:R-:W-:Y:S02]  /*0060*/  ISETP.GT.AND P0, PT, R0.reuse, UR5, PT ;  /* 0x0000000500007c0c */ /* 0x042fe4000bf04270 */
[C---:B------:R-:W-:Y:S02]  /*0070*/  ISETP.GE.AND P1, PT, R0.reuse, UR5, PT ;  /* 0x0000000500007c0c */ /* 0x040fe4000bf26270 */
[C---:B------:R-:W-:Y:S02]  /*0080*/  IADD3 R17, PT, PT, R0.reuse, 0x1, RZ ;  /* 0x0000000100117810 */ /* 0x040fe40007ffe0ff */
[C---:B------:R-:W-:Y:S02]  /*0090*/  ISETP.LT.OR P0, PT, R0.reuse, 0x1, P0 ;  /* 0x000000010000780c */ /* 0x040fe40000701670 */
[C---:B------:R-:W-:Y:S02]  /*00a0*/  ISETP.LT.OR P1, PT, R0.reuse, RZ, P1 ;  /* 0x000000ff0000720c */ /* 0x040fe40000f21670 */
[----:B------:R-:W-:Y:S01]  /*00b0*/  ISETP.GE.AND P2, PT, R17, UR5, PT ;  /* 0x0000000511007c0c */ /* 0x000fe2000bf46270 */
[----:B------:R-:W0:Y:S03]  /*00c0*/  LDCU.64 UR4, c[0x0][0x358] ;  /* 0x00006b00ff0477ac */ /* 0x000e260008000a00 */
[----:B------:R-:W-:-:S05]  /*00d0*/  ISETP.LT.OR P2, PT, R0, -0x1, P2 ;  /* 0xffffffff0000780c */ /* 0x000fca0001741670 */
[----:B------:R-:W1:Y:S01]  /*00e0*/  @!P0 LDC.64 R6, c[0x0][0x380] ;  /* 0x0000e000ff068b82 */ /* 0x000e620000000a00 */
[----:B------:R-:W-:-:S07]  /*00f0*/  @!P0 IADD3 R15, PT, PT, R0, -0x1, RZ ;  /* 0xffffffff000f8810 */ /* 0x000fce0007ffe0ff */
[----:B------:R-:W2:Y:S08]  /*0100*/  @!P1 LDC.64 R10, c[0x0][0x380] ;  /* 0x0000e000ff0a9b82 */ /* 0x000eb00000000a00 */
[----:B------:R-:W3:Y:S08]  /*0110*/  @!P0 LDC.64 R8, c[0x0][0x388] ;  /* 0x0000e200ff088b82 */ /* 0x000ef00000000a00 */
[----:B------:R-:W4:Y:S01]  /*0120*/  @!P2 LDC.64 R12, c[0x0][0x380] ;  /* 0x0000e000ff0cab82 */ /* 0x000f220000000a00 */
[----:B-1----:R-:W-:-:S06]  /*0130*/  @!P0 IMAD.WIDE.U32 R6, R15, 0x4, R6 ;  /* 0x000000040f068825 */ /* 0x002fcc00078e0006 */
[----:B0-----:R-:W5:Y:S01]  /*0140*/  @!P0 LDG.E R6, desc[UR4][R6.64] ;  /* 0x0000000406068981 */ /* 0x001f62000c1e1900 */
[----:B------:R-:W0:Y:S01]  /*0150*/  @!P1 LDC.64 R4, c[0x0][0x388] ;  /* 0x0000e200ff049b82 */ /* 0x000e220000000a00 */
[----:B--2---:R-:W-:-:S06]  /*0160*/  @!P1 IMAD.WIDE.U32 R10, R0, 0x4, R10 ;  /* 0x00000004000a9825 */ /* 0x004fcc00078e000a */
[----:B------:R-:W2:Y:S01]  /*0170*/  @!P1 LDG.E R10, desc[UR4][R10.64] ;  /* 0x000000040a0a9981 */ /* 0x000ea2000c1e1900 */
[----:B------:R-:W1:Y:S03]  /*0180*/  @!P2 LDC.64 R2, c[0x0][0x388] ;  /* 0x0000e200ff02ab82 */ /* 0x000e660000000a00 */
[----:B---3--:R-:W5:Y:S01]  /*0190*/  @!P0 LDG.E R9, desc[UR4][R8.64] ;  /* 0x0000000408098981 */ /* 0x008f62000c1e1900 */
[----:B----4-:R-:W-:-:S04]  /*01a0*/  @!P2 IMAD.WIDE.U32 R12, R17, 0x4, R12 ;  /* 0x00000004110ca825 */ /* 0x010fc800078e000c */
[----:B------:R-:W3:Y:S02]  /*01b0*/  LDC.64 R14, c[0x0][0x390] ;  /* 0x0000e400ff0e7b82 */ /* 0x000ee40000000a00 */
[----:B------:R-:W4:Y:S04]  /*01c0*/  @!P2 LDG.E R12, desc[UR4][R12.64] ;  /* 0x000000040c0ca981 */ /* 0x000f28000c1e1900 */
[----:B0-----:R-:W2:Y:S04]  /*01d0*/  @!P1 LDG.E R4, desc[UR4][R4.64+0x4] ;  /* 0x0000040404049981 */ /* 0x001ea8000c1e1900 */
[----:B-1----:R-:W4:Y:S01]  /*01e0*/  @!P2 LDG.E R2, desc[UR4][R2.64+0x8] ;  /* 0x000008040202a981 */ /* 0x002f22000c1e1900 */
[----:B------:R-:W-:-:S02]  /*01f0*/  HFMA2 R17, -RZ, RZ, 0, 0 ;  /* 0x00000000ff117431 */ /* 0x000fc400000001ff */
[----:B-----5:R-:W-:Y:S02]  /*0200*/  @!P0 IMAD R17, R6, R9, RZ ;  /* 0x0000000906118224 */ /* 0x020fe400078e02ff */
[----:B---3--:R-:W-:-:S04]  /*0210*/  IMAD.WIDE R6, R0, 0x4, R14 ;  /* 0x0000000400067825 */ /* 0x008fc800078e020e */
[----:B--2---:R-:W-:-:S04]  /*0220*/  @!P1 IMAD R17, R10, R4, R17 ;  /* 0x000000040a119224 */ /* 0x004fc800078e0211 */
[----:B----4-:R-:W-:-:S05]  /*0230*/  @!P2 IMAD R17, R12, R2, R17 ;  /* 0x000000020c11a224 */ /* 0x010fca00078e0211 */
[----:B------:R-:W-:Y:S01]  /*0240*/  STG.E desc[UR4][R6.64], R17 ;  /* 0x0000001106007986 */ /* 0x000fe2000c101904 */
[----:B------:R-:W-:Y:S05]  /*0250*/  EXIT ;  /* 0x000000000000794d */ /* 0x000fea0003800000 */
.L_x_0:
[----:B------:R-:W-:-:S00]  /*0260*/  BRA `(.L_x_0) ;  /* 0xfffffffc00fc7947 */ /* 0x000fc0000383ffff */
[----:B------:R-:W-:-:S00]  /*0270*/  NOP ;  /* 0x0000000000007918 */ /* 0x000fc00000000000 */
        /* <DEDUP_REMOVED lines=8> */
.L_x_1:


//--------------------- .nv.shared.reserved.0     --------------------------
	.section	.nv.shared.reserved.0,"aw",@nobits
	.weak		__nv_reservedSMEM_offset_0_alias
	.size		__nv_reservedSMEM_offset_0_alias, 0, 64
	.other		__nv_reservedSMEM_offset_0_alias,@"STO_CUDA_RESERVED_SHARED STV_DEFAULT"
__nv_reservedSMEM_offset_0_alias:
	.zero		0
	.zero		64


//--------------------- .nv.constant0._Z6conv1DPiS_S_i --------------------------
	.section	.nv.constant0._Z6conv1DPiS_S_i,"a",@progbits
	.sectionflags	@""
	.align	4
.nv.constant0._Z6conv1DPiS_S_i:
	.zero		924


//--------------------- SYMBOLS --------------------------

	.type		.nv.reservedSmem.offset0,@object
	.size		.nv.reservedSmem.offset0,0x4
